	.headerflags	@"EF_CUDA_TEXMODE_UNIFIED EF_CUDA_64BIT_ADDRESS EF_CUDA_ACCELERATORS EF_CUDA_SM90 EF_CUDA_VIRTUAL_SM(EF_CUDA_SM90)"
	.elftype	@"ET_EXEC"


//--------------------- .nv.info                  --------------------------
	.section	.nv.info,"",@"SHT_CUDA_INFO"
	.align	4


	//----- nvinfo : EIATTR_REGCOUNT
	.align		4
        /*0000*/ 	.byte	0x04, 0x2f
        /*0002*/ 	.short	(.L_1 - .L_0)
	.align		4
.L_0:
        /*0004*/ 	.word	index@(triton_poi_fused__softmax_2)
        /*0008*/ 	.word	0x0000000e


	//----- nvinfo : EIATTR_MIN_STACK_SIZE
	.align		4
.L_1:
        /*000c*/ 	.byte	0x04, 0x12
        /*000e*/ 	.short	(.L_3 - .L_2)
	.align		4
.L_2:
        /*0010*/ 	.word	index@(triton_poi_fused__softmax_2)
        /*0014*/ 	.word	0x00000000


	//----- nvinfo : EIATTR_FRAME_SIZE
	.align		4
.L_3:
        /*0018*/ 	.byte	0x04, 0x11
        /*001a*/ 	.short	(.L_5 - .L_4)
	.align		4
.L_4:
        /*001c*/ 	.word	index@(triton_poi_fused__softmax_2)
        /*0020*/ 	.word	0x00000000


	//----- nvinfo : EIATTR_MIN_STACK_SIZE
	.align		4
.L_5:
        /*0024*/ 	.byte	0x04, 0x12
        /*0026*/ 	.short	(.L_7 - .L_6)
	.align		4
.L_6:
        /*0028*/ 	.word	index@(triton_poi_fused__softmax_2)
        /*002c*/ 	.word	0x00000000
.L_7:


//--------------------- .nv.info.triton_poi_fused__softmax_2 --------------------------
	.section	.nv.info.triton_poi_fused__softmax_2,"",@"SHT_CUDA_INFO"
	.sectionflags	@""
	.align	4


	//----- nvinfo : EIATTR_CUDA_API_VERSION
	.align		4
        /*0000*/ 	.byte	0x04, 0x37
        /*0002*/ 	.short	(.L_9 - .L_8)
.L_8:
        /*0004*/ 	.word	0x0000007c


	//----- nvinfo : EIATTR_KPARAM_INFO
	.align		4
.L_9:
        /*0008*/ 	.byte	0x04, 0x17
        /*000a*/ 	.short	(.L_11 - .L_10)
.L_10:
        /*000c*/ 	.word	0x00000000
        /*0010*/ 	.short	0x0003
        /*0012*/ 	.short	0x0018
        /*0014*/ 	.byte	0x00, 0xf0, 0x11, 0x00


	//----- nvinfo : EIATTR_KPARAM_INFO
	.align		4
.L_11:
        /*0018*/ 	.byte	0x04, 0x17
        /*001a*/ 	.short	(.L_13 - .L_12)
.L_12:
        /*001c*/ 	.word	0x00000000
        /*0020*/ 	.short	0x0002
        /*0022*/ 	.short	0x0010
        /*0024*/ 	.byte	0x00, 0xf4, 0x21, 0x00


	//----- nvinfo : EIATTR_KPARAM_INFO
	.align		4
.L_13:
        /*0028*/ 	.byte	0x04, 0x17
        /*002a*/ 	.short	(.L_15 - .L_14)
.L_14:
        /*002c*/ 	.word	0x00000000
        /*0030*/ 	.short	0x0001
        /*0032*/ 	.short	0x0008
        /*0034*/ 	.byte	0x00, 0xf4, 0x21, 0x00


	//----- nvinfo : EIATTR_KPARAM_INFO
	.align		4
.L_15:
        /*0038*/ 	.byte	0x04, 0x17
        /*003a*/ 	.short	(.L_17 - .L_16)
.L_16:
        /*003c*/ 	.word	0x00000000
        /*0040*/ 	.short	0x0000
        /*0042*/ 	.short	0x0000
        /*0044*/ 	.byte	0x00, 0xf4, 0x21, 0x00


	//----- nvinfo : EIATTR_SPARSE_MMA_MASK
	.align		4
.L_17:
        /*0048*/ 	.byte	0x03, 0x50
        /*004a*/ 	.short	0x0000


	//----- nvinfo : EIATTR_MAXREG_COUNT
	.align		4
        /*004c*/ 	.byte	0x03, 0x1b
        /*004e*/ 	.short	0x00ff


	//----- nvinfo : EIATTR_EXIT_INSTR_OFFSETS
	.align		4
        /*0050*/ 	.byte	0x04, 0x1c
        /*0052*/ 	.short	(.L_19 - .L_18)


	//   ....[0]....
.L_18:
        /*0054*/ 	.word	0x00000290


	//   ....[1]....
        /*0058*/ 	.word	0x000002b0


	//----- nvinfo : EIATTR_REQNTID
	.align		4
.L_19:
        /*005c*/ 	.byte	0x04, 0x10
        /*005e*/ 	.short	(.L_21 - .L_20)
.L_20:
        /*0060*/ 	.word	0x00000080
        /*0064*/ 	.word	0x00000001
        /*0068*/ 	.word	0x00000001


	//----- nvinfo : EIATTR_CBANK_PARAM_SIZE
	.align		4
.L_21:
        /*006c*/ 	.byte	0x03, 0x19
        /*006e*/ 	.short	0x001c


	//----- nvinfo : EIATTR_PARAM_CBANK
	.align		4
        /*0070*/ 	.byte	0x04, 0x0a
        /*0072*/ 	.short	(.L_23 - .L_22)
	.align		4
.L_22:
        /*0074*/ 	.word	index@(.nv.constant0.triton_poi_fused__softmax_2)
        /*0078*/ 	.short	0x0210
        /*007a*/ 	.short	0x001c


	//----- nvinfo : EIATTR_SW_WAR
	.align		4
.L_23:
        /*007c*/ 	.byte	0x04, 0x36
        /*007e*/ 	.short	(.L_25 - .L_24)
.L_24:
        /*0080*/ 	.word	0x00000008
.L_25:


//--------------------- .nv.callgraph             --------------------------
	.section	.nv.callgraph,"",@"SHT_CUDA_CALLGRAPH"
	.align	4
	.sectionentsize	8
	.align		4
        /*0000*/ 	.word	0x00000000
	.align		4
        /*0004*/ 	.word	0xffffffff
	.align		4
        /*0008*/ 	.word	0x00000000
	.align		4
        /*000c*/ 	.word	0xfffffffe
	.align		4
        /*0010*/ 	.word	0x00000000
	.align		4
        /*0014*/ 	.word	0xfffffffd
	.align		4
        /*0018*/ 	.word	0x00000000
	.align		4
        /*001c*/ 	.word	0xfffffffc


//--------------------- .text.triton_poi_fused__softmax_2 --------------------------
	.section	.text.triton_poi_fused__softmax_2,"ax",@progbits
	.align	128
        .global         triton_poi_fused__softmax_2
        .type           triton_poi_fused__softmax_2,@function
        .size           triton_poi_fused__softmax_2,(.L_x_1 - triton_poi_fused__softmax_2)
        .other          triton_poi_fused__softmax_2,@"STO_CUDA_ENTRY STV_DEFAULT"
triton_poi_fused__softmax_2:
.text.triton_poi_fused__softmax_2:
[----:B------:R-:W0:Y:S02]  /*0000*/  LDC R1, c[0x0][0x28] ;  /* 0x00000a00ff017b82 */ /* 0x000e240000000800 */
[----:B------:R-:W1:Y:S01]  /*0010*/  S2R R0, SR_TID.X ;  /* 0x0000000000007919 */ /* 0x000e620000002100 */
[----:B------:R-:W2:Y:S01]  /*0020*/  LDC.64 R4, c[0x0][0x210] ;  /* 0x00008400ff047b82 */ /* 0x000ea20000000a00 */
[----:B------:R-:W-:Y:S01]  /*0030*/  ULDC.64 UR4, c[0x0][0x208] ;  /* 0x0000820000047ab9 */ /* 0x000fe20000000a00 */
[----:B------:R-:W3:Y:S06]  /*0040*/  S2R R9, SR_CTAID.X ;  /* 0x0000000000097919 */ /* 0x000eec0000002500 */
[----:B------:R-:W4:Y:S01]  /*0050*/  LDC.64 R2, c[0x0][0x218] ;  /* 0x00008600ff027b82 */ /* 0x000f220000000a00 */
[----:B-1----:R-:W-:-:S02]  /*0060*/  LOP3.LUT R0, R0, 0x7f, RZ, 0xc0, !PT ;  /* 0x0000007f00007812 */ /* 0x002fc400078ec0ff */
[----:B---3--:R-:W-:Y:S02]  /*0070*/  SHF.R.S32.HI R6, RZ, 0x18, R9 ;  /* 0x00000018ff067819 */ /* 0x008fe40000011409 */
[----:B------:R-:W-:Y:S02]  /*0080*/  LEA R9, R9, R0, 0x7 ;  /* 0x0000000009097211 */ /* 0x000fe400078e38ff */
[----:B------:R-:W-:Y:S02]  /*0090*/  SGXT R0, R6, 0x1 ;  /* 0x000000010600781a */ /* 0x000fe40000000200 */
[C---:B------:R-:W-:Y:S01]  /*00a0*/  ISETP.GE.AND P3, PT, R9.reuse, 0x100, PT ;  /* 0x000001000900780c */ /* 0x040fe20003f66270 */
[----:B--2---:R-:W-:Y:S01]  /*00b0*/  IMAD.WIDE R4, R9, 0x4, R4 ;  /* 0x0000000409047825 */ /* 0x004fe200078e0204 */
[CC--:B------:R-:W-:Y:S02]  /*00c0*/  LEA.HI R6, R0.reuse, R9.reuse, RZ, 0x3 ;  /* 0x0000000900067211 */ /* 0x0c0fe400078f18ff */
[----:B------:R-:W-:-:S02]  /*00d0*/  LEA.HI R0, R0, R9, RZ, 0x6 ;  /* 0x0000000900007211 */ /* 0x000fc400078f30ff */
[----:B------:R-:W-:Y:S02]  /*00e0*/  LOP3.LUT R6, R6, 0xfffffff8, RZ, 0xc0, !PT ;  /* 0xfffffff806067812 */ /* 0x000fe400078ec0ff */
[----:B------:R-:W-:Y:S02]  /*00f0*/  SHF.R.S32.HI R11, RZ, 0x6, R0 ;  /* 0x00000006ff0b7819 */ /* 0x000fe40000011400 */
[----:B------:R-:W-:Y:S01]  /*0100*/  IADD3 R0, R9, -R6, RZ ;  /* 0x8000000609007210 */ /* 0x000fe20007ffe0ff */
[----:B------:R-:W-:Y:S01]  /*0110*/  IMAD.MOV.U32 R9, RZ, RZ, RZ ;  /* 0x000000ffff097224 */ /* 0x000fe200078e00ff */
[----:B------:R-:W1:Y:S02]  /*0120*/  LDC.64 R6, c[0x0][0x220] ;  /* 0x00008800ff067b82 */ /* 0x000e640000000a00 */
[----:B------:R-:W-:Y:S01]  /*0130*/  LEA R11, R11, R0, 0x3 ;  /* 0x000000000b0b7211 */ /* 0x000fe200078e18ff */
[----:B------:R-:W-:-:S04]  /*0140*/  HFMA2.MMA R0, -RZ, RZ, 0, 0 ;  /* 0x00000000ff007435 */ /* 0x000fc800000001ff */
[----:B----4-:R-:W-:-:S05]  /*0150*/  IMAD.WIDE R2, R11, 0x4, R2 ;  /* 0x000000040b027825 */ /* 0x010fca00078e0202 */
[----:B------:R-:W2:Y:S04]  /*0160*/  @!P3 LDG.E.EL R9, desc[UR4][R2.64] ;  /* 0x000000040209b981 */ /* 0x000ea8000c2e1900 */
[----:B------:R-:W2:Y:S01]  /*0170*/  @!P3 LDG.E R0, desc[UR4][R4.64] ;  /* 0x000000040400b981 */ /* 0x000ea2000c1e1900 */
[----:B------:R-:W-:Y:S02]  /*0180*/  IMAD.MOV.U32 R10, RZ, RZ, RZ ;  /* 0x000000ffff0a7224 */ /* 0x000fe400078e00ff */
[----:B-1----:R-:W-:-:S05]  /*0190*/  IMAD.WIDE R6, R11, 0x4, R6 ;  /* 0x000000040b067825 */ /* 0x002fca00078e0206 */
[----:B------:R-:W3:Y:S01]  /*01a0*/  @!P3 LDG.E.EL R10, desc[UR4][R6.64] ;  /* 0x00000004060ab981 */ /* 0x000ee2000c2e1900 */
[----:B--2---:R-:W-:-:S04]  /*01b0*/  FADD R0, -R9, R0 ;  /* 0x0000000009007221 */ /* 0x004fc80000000100 */
[----:B------:R-:W-:-:S05]  /*01c0*/  FMUL R0, R0, 1.4426950216293334961 ;  /* 0x3fb8aa3b00007820 */ /* 0x000fca0000400000 */
[----:B------:R-:W-:Y:S02]  /*01d0*/  FSETP.GEU.AND P1, PT, R0, -126, PT ;  /* 0xc2fc00000000780b */ /* 0x000fe40003f2e000 */
[C---:B---3--:R-:W-:Y:S02]  /*01e0*/  FSETP.GT.AND P0, PT, |R10|.reuse, 8.50705917302346158658e+37, PT ;  /* 0x7e8000000a00780b */ /* 0x048fe40003f04200 */
[----:B------:R-:W-:-:S09]  /*01f0*/  FSETP.GEU.AND P2, PT, |R10|, 1.175494350822287508e-38, PT ;  /* 0x008000000a00780b */ /* 0x000fd20003f4e200 */
[----:B------:R-:W-:-:S04]  /*0200*/  @!P1 FMUL R0, R0, 0.5 ;  /* 0x3f00000000009820 */ /* 0x000fc80000400000 */
[----:B------:R-:W1:Y:S01]  /*0210*/  MUFU.EX2 R8, R0 ;  /* 0x0000000000087308 */ /* 0x000e620000000800 */
[----:B------:R-:W-:-:S04]  /*0220*/  @P0 FMUL R10, R10, 0.25 ;  /* 0x3e8000000a0a0820 */ /* 0x000fc80000400000 */
[----:B------:R-:W-:-:S04]  /*0230*/  @!P2 FMUL R10, R10, 16777216 ;  /* 0x4b8000000a0aa820 */ /* 0x000fc80000400000 */
[----:B------:R-:W2:Y:S01]  /*0240*/  MUFU.RCP R3, R10 ;  /* 0x0000000a00037308 */ /* 0x000ea20000001000 */
[----:B-1----:R-:W-:-:S04]  /*0250*/  @!P1 FMUL R8, R8, R8 ;  /* 0x0000000808089220 */ /* 0x002fc80000400000 */
[----:B------:R-:W-:-:S04]  /*0260*/  @P0 FMUL R8, R8, 0.25 ;  /* 0x3e80000008080820 */ /* 0x000fc80000400000 */
[----:B------:R-:W-:-:S04]  /*0270*/  @!P2 FMUL R8, R8, 16777216 ;  /* 0x4b8000000808a820 */ /* 0x000fc80000400000 */
[----:B--2---:R-:W-:Y:S01]  /*0280*/  FMUL R3, R3, R8 ;  /* 0x0000000803037220 */ /* 0x004fe20000400000 */
[----:B------:R-:W-:Y:S06]  /*0290*/  @P3 EXIT ;  /* 0x000000000000394d */ /* 0x000fec0003800000 */
[----:B------:R-:W-:Y:S01]  /*02a0*/  STG.E desc[UR4][R4.64], R3 ;  /* 0x0000000304007986 */ /* 0x000fe2000c101904 */
[----:B------:R-:W-:Y:S05]  /*02b0*/  EXIT ;  /* 0x000000000000794d */ /* 0x000fea0003800000 */
.L_x_0:
[----:B------:R-:W-:-:S00]  /*02c0*/  BRA `(.L_x_0) ;  /* 0xfffffffc00fc7947 */ /* 0x000fc0000383ffff */
[----:B------:R-:W-:-:S00]  /*02d0*/  NOP ;  /* 0x0000000000007918 */ /* 0x000fc00000000000 */
        /* <DEDUP_REMOVED lines=10> */
.L_x_1:


//--------------------- .nv.constant0.triton_poi_fused__softmax_2 --------------------------
	.section	.nv.constant0.triton_poi_fused__softmax_2,"a",@progbits
	.sectionflags	@""
	.align	4
.nv.constant0.triton_poi_fused__softmax_2:
	.zero		556
